	.headerflags	@"EF_CUDA_TEXMODE_UNIFIED EF_CUDA_64BIT_ADDRESS EF_CUDA_ACCELERATORS EF_CUDA_SM90 EF_CUDA_VIRTUAL_SM(EF_CUDA_SM90)"
	.elftype	@"ET_EXEC"


//--------------------- .nv.info                  --------------------------
	.section	.nv.info,"",@"SHT_CUDA_INFO"
	.align	4


	//----- nvinfo : EIATTR_REGCOUNT
	.align		4
        /*0000*/ 	.byte	0x04, 0x2f
        /*0002*/ 	.short	(.L_3 - .L_2)
	.align		4
.L_2:
        /*0004*/ 	.word	index@(triton_poi_fused__native_batch_norm_legit_no_training_relu_20)
        /*0008*/ 	.word	0x00000010


	//----- nvinfo : EIATTR_MIN_STACK_SIZE
	.align		4
.L_3:
        /*000c*/ 	.byte	0x04, 0x12
        /*000e*/ 	.short	(.L_5 - .L_4)
	.align		4
.L_4:
        /*0010*/ 	.word	index@(triton_poi_fused__native_batch_norm_legit_no_training_relu_20)
        /*0014*/ 	.word	0x00000000


	//----- nvinfo : EIATTR_FRAME_SIZE
	.align		4
.L_5:
        /*0018*/ 	.byte	0x04, 0x11
        /*001a*/ 	.short	(.L_7 - .L_6)
	.align		4
.L_6:
        /*001c*/ 	.word	index@(triton_poi_fused__native_batch_norm_legit_no_training_relu_20)
        /*0020*/ 	.word	0x00000000


	//----- nvinfo : EIATTR_MIN_STACK_SIZE
	.align		4
.L_7:
        /*0024*/ 	.byte	0x04, 0x12
        /*0026*/ 	.short	(.L_9 - .L_8)
	.align		4
.L_8:
        /*0028*/ 	.word	index@(triton_poi_fused__native_batch_norm_legit_no_training_relu_20)
        /*002c*/ 	.word	0x00000000
.L_9:


//--------------------- .nv.info.triton_poi_fused__native_batch_norm_legit_no_training_relu_20 --------------------------
	.section	.nv.info.triton_poi_fused__native_batch_norm_legit_no_training_relu_20,"",@"SHT_CUDA_INFO"
	.sectionflags	@""
	.align	4


	//----- nvinfo : EIATTR_CUDA_API_VERSION
	.align		4
        /*0000*/ 	.byte	0x04, 0x37
        /*0002*/ 	.short	(.L_11 - .L_10)
.L_10:
        /*0004*/ 	.word	0x0000007c


	//----- nvinfo : EIATTR_KPARAM_INFO
	.align		4
.L_11:
        /*0008*/ 	.byte	0x04, 0x17
        /*000a*/ 	.short	(.L_13 - .L_12)
.L_12:
        /*000c*/ 	.word	0x00000000
        /*0010*/ 	.short	0x0006
        /*0012*/ 	.short	0x0030
        /*0014*/ 	.byte	0x00, 0xf0, 0x11, 0x00


	//----- nvinfo : EIATTR_KPARAM_INFO
	.align		4
.L_13:
        /*0018*/ 	.byte	0x04, 0x17
        /*001a*/ 	.short	(.L_15 - .L_14)
.L_14:
        /*001c*/ 	.word	0x00000000
        /*0020*/ 	.short	0x0005
        /*0022*/ 	.short	0x0028
        /*0024*/ 	.byte	0x00, 0xf4, 0x21, 0x00


	//----- nvinfo : EIATTR_KPARAM_INFO
	.align		4
.L_15:
        /*0028*/ 	.byte	0x04, 0x17
        /*002a*/ 	.short	(.L_17 - .L_16)
.L_16:
        /*002c*/ 	.word	0x00000000
        /*0030*/ 	.short	0x0004
        /*0032*/ 	.short	0x0020
        /*0034*/ 	.byte	0x00, 0xf4, 0x21, 0x00


	//----- nvinfo : EIATTR_KPARAM_INFO
	.align		4
.L_17:
        /*0038*/ 	.byte	0x04, 0x17
        /*003a*/ 	.short	(.L_19 - .L_18)
.L_18:
        /*003c*/ 	.word	0x00000000
        /*0040*/ 	.short	0x0003
        /*0042*/ 	.short	0x0018
        /*0044*/ 	.byte	0x00, 0xf4, 0x21, 0x00


	//----- nvinfo : EIATTR_KPARAM_INFO
	.align		4
.L_19:
        /*0048*/ 	.byte	0x04, 0x17
        /*004a*/ 	.short	(.L_21 - .L_20)
.L_20:
        /*004c*/ 	.word	0x00000000
        /*0050*/ 	.short	0x0002
        /*0052*/ 	.short	0x0010
        /*0054*/ 	.byte	0x00, 0xf4, 0x21, 0x00


	//----- nvinfo : EIATTR_KPARAM_INFO
	.align		4
.L_21:
        /*0058*/ 	.byte	0x04, 0x17
        /*005a*/ 	.short	(.L_23 - .L_22)
.L_22:
        /*005c*/ 	.word	0x00000000
        /*0060*/ 	.short	0x0001
        /*0062*/ 	.short	0x0008
        /*0064*/ 	.byte	0x00, 0xf4, 0x21, 0x00


	//----- nvinfo : EIATTR_KPARAM_INFO
	.align		4
.L_23:
        /*0068*/ 	.byte	0x04, 0x17
        /*006a*/ 	.short	(.L_25 - .L_24)
.L_24:
        /*006c*/ 	.word	0x00000000
        /*0070*/ 	.short	0x0000
        /*0072*/ 	.short	0x0000
        /*0074*/ 	.byte	0x00, 0xf4, 0x21, 0x00


	//----- nvinfo : EIATTR_SPARSE_MMA_MASK
	.align		4
.L_25:
        /*0078*/ 	.byte	0x03, 0x50
        /*007a*/ 	.short	0x0000


	//----- nvinfo : EIATTR_MAXREG_COUNT
	.align		4
        /*007c*/ 	.byte	0x03, 0x1b
        /*007e*/ 	.short	0x00ff


	//----- nvinfo : EIATTR_EXIT_INSTR_OFFSETS
	.align		4
        /*0080*/ 	.byte	0x04, 0x1c
        /*0082*/ 	.short	(.L_27 - .L_26)


	//   ....[0]....
.L_26:
        /*0084*/ 	.word	0x00000300


	//----- nvinfo : EIATTR_REQNTID
	.align		4
.L_27:
        /*0088*/ 	.byte	0x04, 0x10
        /*008a*/ 	.short	(.L_29 - .L_28)
.L_28:
        /*008c*/ 	.word	0x00000080
        /*0090*/ 	.word	0x00000001
        /*0094*/ 	.word	0x00000001


	//----- nvinfo : EIATTR_CBANK_PARAM_SIZE
	.align		4
.L_29:
        /*0098*/ 	.byte	0x03, 0x19
        /*009a*/ 	.short	0x0034


	//----- nvinfo : EIATTR_PARAM_CBANK
	.align		4
        /*009c*/ 	.byte	0x04, 0x0a
        /*009e*/ 	.short	(.L_31 - .L_30)
	.align		4
.L_30:
        /*00a0*/ 	.word	index@(.nv.constant0.triton_poi_fused__native_batch_norm_legit_no_training_relu_20)
        /*00a4*/ 	.short	0x0210
        /*00a6*/ 	.short	0x0034


	//----- nvinfo : EIATTR_SW_WAR
	.align		4
.L_31:
        /*00a8*/ 	.byte	0x04, 0x36
        /*00aa*/ 	.short	(.L_33 - .L_32)
.L_32:
        /*00ac*/ 	.word	0x00000008
.L_33:


//--------------------- .nv.callgraph             --------------------------
	.section	.nv.callgraph,"",@"SHT_CUDA_CALLGRAPH"
	.align	4
	.sectionentsize	8
	.align		4
        /*0000*/ 	.word	0x00000000
	.align		4
        /*0004*/ 	.word	0xffffffff
	.align		4
        /*0008*/ 	.word	0x00000000
	.align		4
        /*000c*/ 	.word	0xfffffffe
	.align		4
        /*0010*/ 	.word	0x00000000
	.align		4
        /*0014*/ 	.word	0xfffffffd
	.align		4
        /*0018*/ 	.word	0x00000000
	.align		4
        /*001c*/ 	.word	0xfffffffc


//--------------------- .nv.constant4             --------------------------
	.section	.nv.constant4,"a",@progbits
	.align	8
	.align		8
.nv.constant4:
        /*0000*/ 	.dword	_$_str
	.align		8
        /*0008*/ 	.dword	_$_str_$_2


//--------------------- .text.triton_poi_fused__native_batch_norm_legit_no_training_relu_20 --------------------------
	.section	.text.triton_poi_fused__native_batch_norm_legit_no_training_relu_20,"ax",@progbits
	.align	128
        .global         triton_poi_fused__native_batch_norm_legit_no_training_relu_20
        .type           triton_poi_fused__native_batch_norm_legit_no_training_relu_20,@function
        .size           triton_poi_fused__native_batch_norm_legit_no_training_relu_20,(.L_x_1 - triton_poi_fused__native_batch_norm_legit_no_training_relu_20)
        .other          triton_poi_fused__native_batch_norm_legit_no_training_relu_20,@"STO_CUDA_ENTRY STV_DEFAULT"
triton_poi_fused__native_batch_norm_legit_no_training_relu_20:
.text.triton_poi_fused__native_batch_norm_legit_no_training_relu_20:
[----:B------:R-:W-:Y:S01]  /*0000*/  LDC R1, c[0x0][0x28] ;  /* 0x00000a00ff017b82 */ /* 0x000fe20000000800 */
[----:B------:R-:W1:Y:S07]  /*0010*/  S2R R0, SR_TID.X ;  /* 0x0000000000007919 */ /* 0x000e6e0000002100 */
[----:B------:R-:W2:Y:S01]  /*0020*/  LDC.64 R6, c[0x0][0x220] ;  /* 0x00008800ff067b82 */ /* 0x000ea20000000a00 */
[----:B------:R-:W-:Y:S01]  /*0030*/  ULDC.64 UR4, c[0x0][0x208] ;  /* 0x0000820000047ab9 */ /* 0x000fe20000000a00 */
[----:B------:R-:W3:Y:S06]  /*0040*/  S2R R3, SR_CTAID.X ;  /* 0x0000000000037919 */ /* 0x000eec0000002500 */
[----:B------:R-:W4:Y:S08]  /*0050*/  LDC.64 R8, c[0x0][0x228] ;  /* 0x00008a00ff087b82 */ /* 0x000f300000000a00 */
[----:B------:R-:W5:Y:S01]  /*0060*/  LDC.64 R10, c[0x0][0x230] ;  /* 0x00008c00ff0a7b82 */ /* 0x000f620000000a00 */
[----:B-1----:R-:W-:-:S02]  /*0070*/  LOP3.LUT R0, R0, 0x7f, RZ, 0xc0, !PT ;  /* 0x0000007f00007812 */ /* 0x002fc400078ec0ff */
[----:B---3--:R-:W-:Y:S02]  /*0080*/  SHF.R.S32.HI R2, RZ, 0x18, R3 ;  /* 0x00000018ff027819 */ /* 0x008fe40000011403 */
[----:B------:R-:W-:Y:S02]  /*0090*/  LEA R0, R3, R0, 0x7 ;  /* 0x0000000003007211 */ /* 0x000fe400078e38ff */
[----:B------:R-:W-:-:S04]  /*00a0*/  SGXT R3, R2, 0x1 ;  /* 0x000000010203781a */ /* 0x000fc80000000200 */
[----:B------:R-:W-:-:S04]  /*00b0*/  LEA.HI R3, R3, R0, RZ, 0x4 ;  /* 0x0000000003037211 */ /* 0x000fc800078f20ff */
[----:B------:R-:W-:-:S05]  /*00c0*/  SHF.R.S32.HI R3, RZ, 0x4, R3 ;  /* 0x00000004ff037819 */ /* 0x000fca0000011403 */
[----:B------:R-:W-:-:S05]  /*00d0*/  IMAD.HI R2, R3, 0x2aaaaaab, RZ ;  /* 0x2aaaaaab03027827 */ /* 0x000fca00078e02ff */
[----:B------:R-:W-:-:S04]  /*00e0*/  SHF.R.U32.HI R5, RZ, 0x1f, R2 ;  /* 0x0000001fff057819 */ /* 0x000fc80000011602 */
[----:B------:R-:W-:Y:S02]  /*00f0*/  LEA.HI R2, R2, R5, RZ, 0x1a ;  /* 0x0000000502027211 */ /* 0x000fe400078fd0ff */
[----:B------:R-:W1:Y:S03]  /*0100*/  LDC.64 R4, c[0x0][0x218] ;  /* 0x00008600ff047b82 */ /* 0x000e660000000a00 */
[----:B------:R-:W-:-:S04]  /*0110*/  IMAD R13, R2, -0x180, R3 ;  /* 0xfffffe80020d7824 */ /* 0x000fc800078e0203 */
[C---:B--2---:R-:W-:Y:S01]  /*0120*/  IMAD.WIDE R6, R13.reuse, 0x4, R6 ;  /* 0x000000040d067825 */ /* 0x044fe200078e0206 */
[----:B------:R-:W2:Y:S05]  /*0130*/  LDC.64 R2, c[0x0][0x210] ;  /* 0x00008400ff027b82 */ /* 0x000eaa0000000a00 */
[----:B------:R-:W3:Y:S01]  /*0140*/  LDG.E.EL R6, desc[UR4][R6.64] ;  /* 0x0000000406067981 */ /* 0x000ee2000c2e1900 */
[----:B----4-:R-:W-:-:S04]  /*0150*/  IMAD.WIDE R8, R13, 0x4, R8 ;  /* 0x000000040d087825 */ /* 0x010fc800078e0208 */
[C---:B-----5:R-:W-:Y:S02]  /*0160*/  IMAD.WIDE R10, R13.reuse, 0x4, R10 ;  /* 0x000000040d0a7825 */ /* 0x060fe400078e020a */
[----:B------:R-:W4:Y:S02]  /*0170*/  LDG.E.EL R8, desc[UR4][R8.64] ;  /* 0x0000000408087981 */ /* 0x000f24000c2e1900 */
[----:B-1----:R-:W-:Y:S02]  /*0180*/  IMAD.WIDE R4, R13, 0x4, R4 ;  /* 0x000000040d047825 */ /* 0x002fe400078e0204 */
[----:B------:R-:W4:Y:S04]  /*0190*/  LDG.E.EL R11, desc[UR4][R10.64] ;  /* 0x000000040a0b7981 */ /* 0x000f28000c2e1900 */
[----:B------:R1:W5:Y:S01]  /*01a0*/  LDG.E.EL R5, desc[UR4][R4.64] ;  /* 0x0000000404057981 */ /* 0x000362000c2e1900 */
[----:B--2---:R-:W-:-:S05]  /*01b0*/  IMAD.WIDE R2, R0, 0x4, R2 ;  /* 0x0000000400027825 */ /* 0x004fca00078e0202 */
[----:B------:R2:W5:Y:S01]  /*01c0*/  LDG.E R12, desc[UR4][R2.64] ;  /* 0x00000004020c7981 */ /* 0x000562000c1e1900 */
[----:B-1----:R-:W-:Y:S01]  /*01d0*/  HFMA2.MMA R4, -RZ, RZ, 1.625, 0 ;  /* 0x3e800000ff047435 */ /* 0x002fe200000001ff */
[----:B--2---:R-:W1:Y:S02]  /*01e0*/  LDC.64 R2, c[0x0][0x238] ;  /* 0x00008e00ff027b82 */ /* 0x004e640000000a00 */
[----:B-1----:R-:W-:-:S04]  /*01f0*/  IMAD.WIDE R2, R0, 0x4, R2 ;  /* 0x0000000400027825 */ /* 0x002fc800078e0202 */
[----:B---3--:R-:W-:-:S04]  /*0200*/  FADD R6, R6, 9.9999997473787516356e-06 ;  /* 0x3727c5ac06067421 */ /* 0x008fc80000000000 */
[----:B------:R-:W1:Y:S02]  /*0210*/  MUFU.SQRT R7, R6 ;  /* 0x0000000600077308 */ /* 0x000e640000002000 */
[C---:B-1----:R-:W-:Y:S02]  /*0220*/  FSETP.GT.AND P0, PT, R7.reuse, 8.50705917302346158658e+37, PT ;  /* 0x7e8000000700780b */ /* 0x042fe40003f04000 */
[----:B------:R-:W-:-:S11]  /*0230*/  FSETP.GEU.AND P1, PT, R7, 1.175494350822287508e-38, PT ;  /* 0x008000000700780b */ /* 0x000fd60003f2e000 */
[----:B------:R-:W-:-:S04]  /*0240*/  @P0 FMUL R7, R7, 0.25 ;  /* 0x3e80000007070820 */ /* 0x000fc80000400000 */
[----:B------:R-:W-:-:S06]  /*0250*/  @!P1 FMUL R7, R7, 16777216 ;  /* 0x4b80000007079820 */ /* 0x000fcc0000400000 */
[----:B------:R-:W1:Y:S01]  /*0260*/  MUFU.RCP R7, R7 ;  /* 0x0000000700077308 */ /* 0x000e620000001000 */
[----:B------:R-:W-:Y:S01]  /*0270*/  FSEL R4, R4, 1, P0 ;  /* 0x3f80000004047808 */ /* 0x000fe20000000000 */
[----:B-----5:R-:W-:-:S04]  /*0280*/  FADD R5, R12, -R5 ;  /* 0x800000050c057221 */ /* 0x020fc80000000000 */
[----:B------:R-:W-:-:S04]  /*0290*/  @!P1 FMUL R4, R4, 16777216 ;  /* 0x4b80000004049820 */ /* 0x000fc80000400000 */
[----:B-1----:R-:W-:-:S04]  /*02a0*/  FMUL R4, R7, R4 ;  /* 0x0000000407047220 */ /* 0x002fc80000400000 */
[----:B------:R-:W-:-:S04]  /*02b0*/  FMUL R4, R5, R4 ;  /* 0x0000000405047220 */ /* 0x000fc80000400000 */
[----:B----4-:R-:W-:-:S05]  /*02c0*/  FFMA R4, R8, R4, R11 ;  /* 0x0000000408047223 */ /* 0x010fca000000000b */
[----:B------:R-:W-:-:S04]  /*02d0*/  FSETP.GEU.AND P0, PT, R4, RZ, PT ;  /* 0x000000ff0400720b */ /* 0x000fc80003f0e000 */
[----:B------:R-:W-:-:S05]  /*02e0*/  FSEL R5, R4, RZ, P0 ;  /* 0x000000ff04057208 */ /* 0x000fca0000000000 */
[----:B------:R-:W-:Y:S01]  /*02f0*/  STG.E desc[UR4][R2.64], R5 ;  /* 0x0000000502007986 */ /* 0x000fe2000c101904 */
[----:B------:R-:W-:Y:S05]  /*0300*/  EXIT ;  /* 0x000000000000794d */ /* 0x000fea0003800000 */
.L_x_0:
[----:B------:R-:W-:-:S00]  /*0310*/  BRA `(.L_x_0) ;  /* 0xfffffffc00fc7947 */ /* 0x000fc0000383ffff */
[----:B------:R-:W-:-:S00]  /*0320*/  NOP ;  /* 0x0000000000007918 */ /* 0x000fc00000000000 */
        /* <DEDUP_REMOVED lines=13> */
.L_x_1:


//--------------------- .nv.global.init           --------------------------
	.section	.nv.global.init,"aw",@progbits
.nv.global.init:
	.type		_$_str,@object
	.size		_$_str,(_$_str_$_2 - _$_str)
_$_str:
        /*0000*/ 	.byte	0x5f, 0x5f, 0x43, 0x55, 0x44, 0x41, 0x5f, 0x46, 0x54, 0x5a, 0x00
	.type		_$_str_$_2,@object
	.size		_$_str_$_2,(.L_1 - _$_str_$_2)
_$_str_$_2:
        /*000b*/ 	.byte	0x5f, 0x5f, 0x43, 0x55, 0x44, 0x41, 0x5f, 0x50, 0x52, 0x45, 0x43, 0x5f, 0x53, 0x51, 0x52, 0x54
        /*001b*/ 	.byte	0x00
.L_1:


//--------------------- .nv.constant0.triton_poi_fused__native_batch_norm_legit_no_training_relu_20 --------------------------
	.section	.nv.constant0.triton_poi_fused__native_batch_norm_legit_no_training_relu_20,"a",@progbits
	.sectionflags	@""
	.align	4
.nv.constant0.triton_poi_fused__native_batch_norm_legit_no_training_relu_20:
	.zero		580
